//
// Generated by NVIDIA NVVM Compiler
//
// Compiler Build ID: CL-36424714
// Cuda compilation tools, release 13.0, V13.0.88
// Based on NVVM 20.0.0
//

.version 9.0
.target sm_100
.address_size 64

	// .globl	_Z3dotPfS_S_i
// _ZZ3dotPfS_S_iE4prod has been demoted

.visible .entry _Z3dotPfS_S_i(
	.param .u64 .ptr .align 1 _Z3dotPfS_S_i_param_0,
	.param .u64 .ptr .align 1 _Z3dotPfS_S_i_param_1,
	.param .u64 .ptr .align 1 _Z3dotPfS_S_i_param_2,
	.param .u32 _Z3dotPfS_S_i_param_3
)
{
	.reg .pred 	%p<11>;
	.reg .b32 	%r<49>;
	.reg .b32 	%f<85>;
	.reg .b64 	%rd<12>;
	// demoted variable
	.shared .align 4 .b8 _ZZ3dotPfS_S_iE4prod[4096];
	ld.param.u64 	%rd1, [_Z3dotPfS_S_i_param_0];
	ld.param.u64 	%rd2, [_Z3dotPfS_S_i_param_1];
	ld.param.u64 	%rd3, [_Z3dotPfS_S_i_param_2];
	ld.param.u32 	%r26, [_Z3dotPfS_S_i_param_3];
	mov.u32 	%r1, %ctaid.x;
	mov.u32 	%r2, %ntid.x;
	mov.u32 	%r3, %tid.x;
	mad.lo.s32 	%r4, %r1, %r2, %r3;
	shl.b32 	%r27, %r3, 2;
	mov.u32 	%r28, _ZZ3dotPfS_S_iE4prod;
	add.s32 	%r5, %r28, %r27;
	mov.b32 	%r29, 0;
	st.shared.u32 	[%r5], %r29;
	setp.ge.s32 	%p1, %r4, %r26;
	@%p1 bra 	$L__BB0_2;
	cvta.to.global.u64 	%rd4, %rd1;
	cvta.to.global.u64 	%rd5, %rd2;
	mul.wide.s32 	%rd6, %r4, 4;
	add.s64 	%rd7, %rd4, %rd6;
	ld.global.f32 	%f14, [%rd7];
	add.s64 	%rd8, %rd5, %rd6;
	ld.global.f32 	%f15, [%rd8];
	mul.f32 	%f16, %f14, %f15;
	st.shared.f32 	[%r5], %f16;
$L__BB0_2:
	bar.sync 	0;
	setp.ne.s32 	%p2, %r3, 0;
	@%p2 bra 	$L__BB0_16;
	and.b32  	%r6, %r2, 15;
	setp.lt.u32 	%p3, %r2, 16;
	mov.f32 	%f84, 0f00000000;
	mov.b32 	%r45, 0;
	@%p3 bra 	$L__BB0_6;
	and.b32  	%r45, %r2, 2032;
	add.s32 	%r42, %r28, 32;
	and.b32  	%r33, %r2, -16;
	neg.s32 	%r43, %r33;
	mov.f32 	%f84, 0f00000000;
$L__BB0_5:
	.pragma "nounroll";
	ld.shared.f32 	%f20, [%r42+-32];
	add.f32 	%f21, %f84, %f20;
	ld.shared.f32 	%f22, [%r42+-28];
	add.f32 	%f23, %f21, %f22;
	ld.shared.f32 	%f24, [%r42+-24];
	add.f32 	%f25, %f23, %f24;
	ld.shared.f32 	%f26, [%r42+-20];
	add.f32 	%f27, %f25, %f26;
	ld.shared.f32 	%f28, [%r42+-16];
	add.f32 	%f29, %f27, %f28;
	ld.shared.f32 	%f30, [%r42+-12];
	add.f32 	%f31, %f29, %f30;
	ld.shared.f32 	%f32, [%r42+-8];
	add.f32 	%f33, %f31, %f32;
	ld.shared.f32 	%f34, [%r42+-4];
	add.f32 	%f35, %f33, %f34;
	ld.shared.f32 	%f36, [%r42];
	add.f32 	%f37, %f35, %f36;
	ld.shared.f32 	%f38, [%r42+4];
	add.f32 	%f39, %f37, %f38;
	ld.shared.f32 	%f40, [%r42+8];
	add.f32 	%f41, %f39, %f40;
	ld.shared.f32 	%f42, [%r42+12];
	add.f32 	%f43, %f41, %f42;
	ld.shared.f32 	%f44, [%r42+16];
	add.f32 	%f45, %f43, %f44;
	ld.shared.f32 	%f46, [%r42+20];
	add.f32 	%f47, %f45, %f46;
	ld.shared.f32 	%f48, [%r42+24];
	add.f32 	%f49, %f47, %f48;
	ld.shared.f32 	%f50, [%r42+28];
	add.f32 	%f84, %f49, %f50;
	add.s32 	%r43, %r43, 16;
	add.s32 	%r42, %r42, 64;
	setp.ne.s32 	%p4, %r43, 0;
	@%p4 bra 	$L__BB0_5;
$L__BB0_6:
	setp.eq.s32 	%p5, %r6, 0;
	@%p5 bra 	$L__BB0_15;
	and.b32  	%r14, %r2, 7;
	setp.lt.u32 	%p6, %r6, 8;
	@%p6 bra 	$L__BB0_9;
	shl.b32 	%r34, %r45, 2;
	add.s32 	%r36, %r28, %r34;
	ld.shared.f32 	%f52, [%r36];
	add.f32 	%f53, %f84, %f52;
	ld.shared.f32 	%f54, [%r36+4];
	add.f32 	%f55, %f53, %f54;
	ld.shared.f32 	%f56, [%r36+8];
	add.f32 	%f57, %f55, %f56;
	ld.shared.f32 	%f58, [%r36+12];
	add.f32 	%f59, %f57, %f58;
	ld.shared.f32 	%f60, [%r36+16];
	add.f32 	%f61, %f59, %f60;
	ld.shared.f32 	%f62, [%r36+20];
	add.f32 	%f63, %f61, %f62;
	ld.shared.f32 	%f64, [%r36+24];
	add.f32 	%f65, %f63, %f64;
	ld.shared.f32 	%f66, [%r36+28];
	add.f32 	%f84, %f65, %f66;
	add.s32 	%r45, %r45, 8;
$L__BB0_9:
	setp.eq.s32 	%p7, %r14, 0;
	@%p7 bra 	$L__BB0_15;
	and.b32  	%r17, %r2, 3;
	setp.lt.u32 	%p8, %r14, 4;
	@%p8 bra 	$L__BB0_12;
	shl.b32 	%r37, %r45, 2;
	add.s32 	%r39, %r28, %r37;
	ld.shared.f32 	%f68, [%r39];
	add.f32 	%f69, %f84, %f68;
	ld.shared.f32 	%f70, [%r39+4];
	add.f32 	%f71, %f69, %f70;
	ld.shared.f32 	%f72, [%r39+8];
	add.f32 	%f73, %f71, %f72;
	ld.shared.f32 	%f74, [%r39+12];
	add.f32 	%f84, %f73, %f74;
	add.s32 	%r45, %r45, 4;
$L__BB0_12:
	setp.eq.s32 	%p9, %r17, 0;
	@%p9 bra 	$L__BB0_15;
	shl.b32 	%r40, %r45, 2;
	add.s32 	%r48, %r28, %r40;
	neg.s32 	%r47, %r17;
$L__BB0_14:
	.pragma "nounroll";
	ld.shared.f32 	%f75, [%r48];
	add.f32 	%f84, %f84, %f75;
	add.s32 	%r48, %r48, 4;
	add.s32 	%r47, %r47, 1;
	setp.ne.s32 	%p10, %r47, 0;
	@%p10 bra 	$L__BB0_14;
$L__BB0_15:
	cvta.to.global.u64 	%rd9, %rd3;
	mul.wide.u32 	%rd10, %r1, 4;
	add.s64 	%rd11, %rd9, %rd10;
	st.global.f32 	[%rd11], %f84;
$L__BB0_16:
	ret;

}


// ===== COMPILED SASS (sm_100) =====

	.target	sm_100

	.elftype	@"ET_EXEC"


//--------------------- .note.nv.tkinfo           --------------------------
	.section	.note.nv.tkinfo,"",@"SHT_NOTE"
	.sectionflags	@"SHF_NOTE_NV_TKINFO"
	.tkinfo
        /*0018*/ 	.word	0x00000002
        /*0030*/ 	.string	""
        /*0030*/ 	.string	"ptxas"
        /*0030*/ 	.string	"Cuda compilation tools, release 13.0, V13.0.88"
        /*0030*/ 	.string	"Build cuda_13.0.r13.0/compiler.36424714_0"
        /*0030*/ 	.string	"-arch sm_100 -m 64 "



//--------------------- .note.nv.cuinfo           --------------------------
	.section	.note.nv.cuinfo,"",@"SHT_NOTE"
	.sectionflags	@"SHF_NOTE_NV_CUINFO"
        /*0018*/ 	.short	0x0002
        /*001a*/ 	.short	0x0064
        /*001c*/ 	.short	0x0082
	.zero		2


//--------------------- .nv.info                  --------------------------
	.section	.nv.info,"",@"SHT_CUDA_INFO"
	.align	4


	//----- nvinfo : EIATTR_REGCOUNT
	.align		4
        /*0000*/ 	.byte	0x04, 0x2f
        /*0002*/ 	.short	(.L_1 - .L_0)
	.align		4
.L_0:
        /*0004*/ 	.word	index@(_Z3dotPfS_S_i)
        /*0008*/ 	.word	0x00000016


	//----- nvinfo : EIATTR_FRAME_SIZE
	.align		4
.L_1:
        /*000c*/ 	.byte	0x04, 0x11
        /*000e*/ 	.short	(.L_3 - .L_2)
	.align		4
.L_2:
        /*0010*/ 	.word	index@(_Z3dotPfS_S_i)
        /*0014*/ 	.word	0x00000000


	//----- nvinfo : EIATTR_MIN_STACK_SIZE
	.align		4
.L_3:
        /*0018*/ 	.byte	0x04, 0x12
        /*001a*/ 	.short	(.L_5 - .L_4)
	.align		4
.L_4:
        /*001c*/ 	.word	index@(_Z3dotPfS_S_i)
        /*0020*/ 	.word	0x00000000
.L_5:


//--------------------- .nv.compat                --------------------------
	.section	.nv.compat,"",@"SHT_CUDA_COMPAT_INFO"
	.align	4
        /*0000*/ 	.byte	0x02, 0x09, 0x00, 0x00, 0x02, 0x02, 0x01, 0x00, 0x02, 0x05, 0x05, 0x00, 0x03, 0x07, 0x01, 0x01
        /*0010*/ 	.byte	0x02, 0x03, 0x00, 0x00, 0x02, 0x06, 0x01, 0x00, 0x04, 0x0b, 0x08, 0x00, 0x09, 0x00, 0x00, 0x00
        /*0020*/ 	.byte	0x00, 0x00, 0x00, 0x00


//--------------------- .nv.info._Z3dotPfS_S_i    --------------------------
	.section	.nv.info._Z3dotPfS_S_i,"",@"SHT_CUDA_INFO"
	.sectionflags	@""
	.align	4


	//----- nvinfo : EIATTR_CUDA_API_VERSION
	.align		4
        /*0000*/ 	.byte	0x04, 0x37
        /*0002*/ 	.short	(.L_7 - .L_6)
.L_6:
        /*0004*/ 	.word	0x00000082


	//----- nvinfo : EIATTR_KPARAM_INFO
	.align		4
.L_7:
        /*0008*/ 	.byte	0x04, 0x17
        /*000a*/ 	.short	(.L_9 - .L_8)
.L_8:
        /*000c*/ 	.word	0x00000000
        /*0010*/ 	.short	0x0003
        /*0012*/ 	.short	0x0018
        /*0014*/ 	.byte	0x00, 0xf0, 0x11, 0x00


	//----- nvinfo : EIATTR_KPARAM_INFO
	.align		4
.L_9:
        /*0018*/ 	.byte	0x04, 0x17
        /*001a*/ 	.short	(.L_11 - .L_10)
.L_10:
        /*001c*/ 	.word	0x00000000
        /*0020*/ 	.short	0x0002
        /*0022*/ 	.short	0x0010
        /*0024*/ 	.byte	0x00, 0xf5, 0x21, 0x00


	//----- nvinfo : EIATTR_KPARAM_INFO
	.align		4
.L_11:
        /*0028*/ 	.byte	0x04, 0x17
        /*002a*/ 	.short	(.L_13 - .L_12)
.L_12:
        /*002c*/ 	.word	0x00000000
        /*0030*/ 	.short	0x0001
        /*0032*/ 	.short	0x0008
        /*0034*/ 	.byte	0x00, 0xf5, 0x21, 0x00


	//----- nvinfo : EIATTR_KPARAM_INFO
	.align		4
.L_13:
        /*0038*/ 	.byte	0x04, 0x17
        /*003a*/ 	.short	(.L_15 - .L_14)
.L_14:
        /*003c*/ 	.word	0x00000000
        /*0040*/ 	.short	0x0000
        /*0042*/ 	.short	0x0000
        /*0044*/ 	.byte	0x00, 0xf5, 0x21, 0x00


	//----- nvinfo : EIATTR_SPARSE_MMA_MASK
	.align		4
.L_15:
        /*0048*/ 	.byte	0x03, 0x50
        /*004a*/ 	.short	0x0000


	//----- nvinfo : EIATTR_MAXREG_COUNT
	.align		4
        /*004c*/ 	.byte	0x03, 0x1b
        /*004e*/ 	.short	0x00ff


	//----- nvinfo : EIATTR_NUM_BARRIERS
	.align		4
        /*0050*/ 	.byte	0x02, 0x4c
        /*0052*/ 	.byte	0x01
	.zero		1


	//----- nvinfo : EIATTR_MERCURY_ISA_VERSION
	.align		4
        /*0054*/ 	.byte	0x03, 0x5f
        /*0056*/ 	.short	0x0101


	//----- nvinfo : EIATTR_VRC_CTA_INIT_COUNT
	.align		4
        /*0058*/ 	.byte	0x02, 0x4a
	.zero		1
	.zero		1


	//----- nvinfo : EIATTR_EXIT_INSTR_OFFSETS
	.align		4
        /*005c*/ 	.byte	0x04, 0x1c
        /*005e*/ 	.short	(.L_17 - .L_16)


	//   ....[0]....
.L_16:
        /*0060*/ 	.word	0x00000170


	//   ....[1]....
        /*0064*/ 	.word	0x00000640


	//----- nvinfo : EIATTR_CBANK_PARAM_SIZE
	.align		4
.L_17:
        /*0068*/ 	.byte	0x03, 0x19
        /*006a*/ 	.short	0x001c


	//----- nvinfo : EIATTR_PARAM_CBANK
	.align		4
        /*006c*/ 	.byte	0x04, 0x0a
        /*006e*/ 	.short	(.L_19 - .L_18)
	.align		4
.L_18:
        /*0070*/ 	.word	index@(.nv.constant0._Z3dotPfS_S_i)
        /*0074*/ 	.short	0x0380
        /*0076*/ 	.short	0x001c


	//----- nvinfo : EIATTR_SW_WAR
	.align		4
.L_19:
        /*0078*/ 	.byte	0x04, 0x36
        /*007a*/ 	.short	(.L_21 - .L_20)
.L_20:
        /*007c*/ 	.word	0x00000008
.L_21:


//--------------------- .nv.callgraph             --------------------------
	.section	.nv.callgraph,"",@"SHT_CUDA_CALLGRAPH"
	.align	4
	.sectionentsize	8
	.align		4
        /*0000*/ 	.word	0x00000000
	.align		4
        /*0004*/ 	.word	0xffffffff
	.align		4
        /*0008*/ 	.word	0x00000000
	.align		4
        /*000c*/ 	.word	0xfffffffe
	.align		4
        /*0010*/ 	.word	0x00000000
	.align		4
        /*0014*/ 	.word	0xfffffffd
	.align		4
        /*0018*/ 	.word	0x00000000
	.align		4
        /*001c*/ 	.word	0xfffffffc


//--------------------- .text._Z3dotPfS_S_i       --------------------------
	.section	.text._Z3dotPfS_S_i,"ax",@progbits
	.align	128
        .global         _Z3dotPfS_S_i
        .type           _Z3dotPfS_S_i,@function
        .size           _Z3dotPfS_S_i,(.L_x_7 - _Z3dotPfS_S_i)
        .other          _Z3dotPfS_S_i,@"STO_CUDA_ENTRY STV_DEFAULT"
_Z3dotPfS_S_i:
.text._Z3dotPfS_S_i:
[----:B------:R-:W-:Y:S01]  /*0000*/  LDC R1, c[0x0][0x37c] ;  /* 0x0000df00ff017b82 */ /* 0x000fe20000000800 */
[----:B------:R-:W0:Y:S01]  /*0010*/  S2R R0, SR_CTAID.X ;  /* 0x0000000000007919 */ /* 0x000e220000002500 */
[----:B------:R-:W0:Y:S06]  /*0020*/  LDCU UR9, c[0x0][0x360] ;  /* 0x00006c00ff0977ac */ /* 0x000e2c0008000800 */
[----:B------:R-:W1:Y:S01]  /*0030*/  LDC.64 R2, c[0x0][0x380] ;  /* 0x0000e000ff027b82 */ /* 0x000e620000000a00 */
[----:B------:R-:W0:Y:S01]  /*0040*/  S2R R9, SR_TID.X ;  /* 0x0000000000097919 */ /* 0x000e220000002100 */
[----:B------:R-:W2:Y:S01]  /*0050*/  LDCU UR4, c[0x0][0x398] ;  /* 0x00007300ff0477ac */ /* 0x000ea20008000800 */
[----:B------:R-:W3:Y:S05]  /*0060*/  LDCU.64 UR10, c[0x0][0x358] ;  /* 0x00006b00ff0a77ac */ /* 0x000eea0008000a00 */
[----:B------:R-:W4:Y:S01]  /*0070*/  LDC.64 R4, c[0x0][0x388] ;  /* 0x0000e200ff047b82 */ /* 0x000f220000000a00 */
[----:B0-----:R-:W-:-:S05]  /*0080*/  IMAD R7, R0, UR9, R9 ;  /* 0x0000000900077c24 */ /* 0x001fca000f8e0209 */
[----:B--2---:R-:W-:-:S13]  /*0090*/  ISETP.GE.AND P0, PT, R7, UR4, PT ;  /* 0x0000000407007c0c */ /* 0x004fda000bf06270 */
[----:B-1----:R-:W-:-:S04]  /*00a0*/  @!P0 IMAD.WIDE R2, R7, 0x4, R2 ;  /* 0x0000000407028825 */ /* 0x002fc800078e0202 */
[----:B----4-:R-:W-:Y:S02]  /*00b0*/  @!P0 IMAD.WIDE R4, R7, 0x4, R4 ;  /* 0x0000000407048825 */ /* 0x010fe400078e0204 */
[----:B---3--:R-:W2:Y:S04]  /*00c0*/  @!P0 LDG.E R2, desc[UR10][R2.64] ;  /* 0x0000000a02028981 */ /* 0x008ea8000c1e1900 */
[----:B------:R-:W2:Y:S01]  /*00d0*/  @!P0 LDG.E R5, desc[UR10][R4.64] ;  /* 0x0000000a04058981 */ /* 0x000ea2000c1e1900 */
[----:B------:R-:W0:Y:S01]  /*00e0*/  S2UR UR5, SR_CgaCtaId ;  /* 0x00000000000579c3 */ /* 0x000e220000008800 */
[----:B------:R-:W-:Y:S01]  /*00f0*/  UMOV UR4, 0x400 ;  /* 0x0000040000047882 */ /* 0x000fe20000000000 */
[----:B------:R-:W-:Y:S01]  /*0100*/  HFMA2 R7, -RZ, RZ, 0, 0 ;  /* 0x00000000ff077431 */ /* 0x000fe200000001ff */
[----:B------:R-:W-:Y:S01]  /*0110*/  ISETP.NE.AND P1, PT, R9, RZ, PT ;  /* 0x000000ff0900720c */ /* 0x000fe20003f25270 */
[----:B0-----:R-:W-:-:S06]  /*0120*/  ULEA UR5, UR5, UR4, 0x18 ;  /* 0x0000000405057291 */ /* 0x001fcc000f8ec0ff */
[----:B------:R-:W-:Y:S01]  /*0130*/  LEA R6, R9, UR5, 0x2 ;  /* 0x0000000509067c11 */ /* 0x000fe2000f8e10ff */
[----:B--2---:R-:W-:-:S05]  /*0140*/  @!P0 FMUL R7, R2, R5 ;  /* 0x0000000502078220 */ /* 0x004fca0000400000 */
[----:B------:R0:W-:Y:S01]  /*0150*/  STS [R6], R7 ;  /* 0x0000000706007388 */ /* 0x0001e20000000800 */
[----:B------:R-:W-:Y:S06]  /*0160*/  BAR.SYNC.DEFER_BLOCKING 0x0 ;  /* 0x0000000000007b1d */ /* 0x000fec0000010000 */
[----:B------:R-:W-:Y:S05]  /*0170*/  @P1 EXIT ;  /* 0x000000000000194d */ /* 0x000fea0003800000 */
[----:B------:R-:W-:Y:S01]  /*0180*/  UISETP.GE.U32.AND UP0, UPT, UR9, 0x10, UPT ;  /* 0x000000100900788c */ /* 0x000fe2000bf06070 */
[----:B------:R-:W-:Y:S01]  /*0190*/  MOV R19, RZ ;  /* 0x000000ff00137202 */ /* 0x000fe20000000f00 */
[----:B------:R-:W-:Y:S01]  /*01a0*/  ULOP3.LUT UR7, UR9, 0xf, URZ, 0xc0, !UPT ;  /* 0x0000000f09077892 */ /* 0x000fe2000f8ec0ff */
[----:B------:R-:W-:-:S06]  /*01b0*/  UMOV UR4, URZ ;  /* 0x000000ff00047c82 */ /* 0x000fcc0008000000 */
[----:B------:R-:W-:Y:S05]  /*01c0*/  BRA.U !UP0, `(.L_x_0) ;  /* 0x0000000108747547 */ /* 0x000fea000b800000 */
[----:B------:R-:W-:Y:S01]  /*01d0*/  ULOP3.LUT UR6, UR9, 0xfffffff0, URZ, 0xc0, !UPT ;  /* 0xfffffff009067892 */ /* 0x000fe2000f8ec0ff */
[----:B------:R-:W-:Y:S01]  /*01e0*/  MOV R19, RZ ;  /* 0x000000ff00137202 */ /* 0x000fe20000000f00 */
[----:B------:R-:W-:Y:S02]  /*01f0*/  ULOP3.LUT UR4, UR9, 0x7f0, URZ, 0xc0, !UPT ;  /* 0x000007f009047892 */ /* 0x000fe4000f8ec0ff */
[----:B------:R-:W-:Y:S02]  /*0200*/  UIADD3 UR8, UPT, UPT, UR5, 0x20, URZ ;  /* 0x0000002005087890 */ /* 0x000fe4000fffe0ff */
[----:B------:R-:W-:-:S12]  /*0210*/  UIADD3 UR6, UPT, UPT, -UR6, URZ, URZ ;  /* 0x000000ff06067290 */ /* 0x000fd8000fffe1ff */
.L_x_1:
[----:B------:R-:W1:Y:S01]  /*0220*/  LDS.128 R12, [UR8+-0x20] ;  /* 0xffffe008ff0c7984 */ /* 0x000e620008000c00 */
[----:B------:R-:W-:-:S03]  /*0230*/  UIADD3 UR6, UPT, UPT, UR6, 0x10, URZ ;  /* 0x0000001006067890 */ /* 0x000fc6000fffe0ff */
[----:B------:R-:W2:Y:S01]  /*0240*/  LDS.128 R8, [UR8+-0x10] ;  /* 0xfffff008ff087984 */ /* 0x000ea20008000c00 */
[----:B------:R-:W-:-:S03]  /*0250*/  UISETP.NE.AND UP0, UPT, UR6, URZ, UPT ;  /* 0x000000ff0600728c */ /* 0x000fc6000bf05270 */
[----:B0-----:R-:W0:Y:S01]  /*0260*/  LDS.128 R4, [UR8] ;  /* 0x00000008ff047984 */ /* 0x001e220008000c00 */
[----:B-1----:R-:W-:-:S03]  /*0270*/  FADD R12, R12, R19 ;  /* 0x000000130c0c7221 */ /* 0x002fc60000000000 */
[----:B------:R-:W1:Y:S01]  /*0280*/  LDS.128 R16, [UR8+0x10] ;  /* 0x00001008ff107984 */ /* 0x000e620008000c00 */
[----:B------:R-:W-:Y:S01]  /*0290*/  UIADD3 UR8, UPT, UPT, UR8, 0x40, URZ ;  /* 0x0000004008087890 */ /* 0x000fe2000fffe0ff */
[----:B------:R-:W-:-:S04]  /*02a0*/  FADD R13, R12, R13 ;  /* 0x0000000d0c0d7221 */ /* 0x000fc80000000000 */
[----:B------:R-:W-:-:S04]  /*02b0*/  FADD R14, R13, R14 ;  /* 0x0000000e0d0e7221 */ /* 0x000fc80000000000 */
[----:B------:R-:W-:-:S04]  /*02c0*/  FADD R15, R14, R15 ;  /* 0x0000000f0e0f7221 */ /* 0x000fc80000000000 */
[----:B--2---:R-:W-:-:S04]  /*02d0*/  FADD R8, R15, R8 ;  /* 0x000000080f087221 */ /* 0x004fc80000000000 */
[----:B------:R-:W-:-:S04]  /*02e0*/  FADD R9, R8, R9 ;  /* 0x0000000908097221 */ /* 0x000fc80000000000 */
[----:B------:R-:W-:-:S04]  /*02f0*/  FADD R10, R9, R10 ;  /* 0x0000000a090a7221 */ /* 0x000fc80000000000 */
[----:B------:R-:W-:-:S04]  /*0300*/  FADD R11, R10, R11 ;  /* 0x0000000b0a0b7221 */ /* 0x000fc80000000000 */
[----:B0-----:R-:W-:-:S04]  /*0310*/  FADD R4, R11, R4 ;  /* 0x000000040b047221 */ /* 0x001fc80000000000 */
[----:B------:R-:W-:-:S04]  /*0320*/  FADD R5, R4, R5 ;  /* 0x0000000504057221 */ /* 0x000fc80000000000 */
[----:B------:R-:W-:-:S04]  /*0330*/  FADD R6, R5, R6 ;  /* 0x0000000605067221 */ /* 0x000fc80000000000 */
[----:B------:R-:W-:-:S04]  /*0340*/  FADD R7, R6, R7 ;  /* 0x0000000706077221 */ /* 0x000fc80000000000 */
[----:B-1----:R-:W-:-:S04]  /*0350*/  FADD R16, R7, R16 ;  /* 0x0000001007107221 */ /* 0x002fc80000000000 */
[----:B------:R-:W-:-:S04]  /*0360*/  FADD R17, R16, R17 ;  /* 0x0000001110117221 */ /* 0x000fc80000000000 */
[----:B------:R-:W-:-:S04]  /*0370*/  FADD R18, R17, R18 ;  /* 0x0000001211127221 */ /* 0x000fc80000000000 */
[----:B------:R-:W-:Y:S01]  /*0380*/  FADD R19, R18, R19 ;  /* 0x0000001312137221 */ /* 0x000fe20000000000 */
[----:B------:R-:W-:Y:S06]  /*0390*/  BRA.U UP0, `(.L_x_1) ;  /* 0xfffffffd00a07547 */ /* 0x000fec000b83ffff */
.L_x_0:
[----:B------:R-:W-:-:S09]  /*03a0*/  UISETP.NE.AND UP0, UPT, UR7, URZ, UPT ;  /* 0x000000ff0700728c */ /* 0x000fd2000bf05270 */
[----:B------:R-:W-:Y:S05]  /*03b0*/  BRA.U !UP0, `(.L_x_2) ;  /* 0x0000000108947547 */ /* 0x000fea000b800000 */
[----:B------:R-:W-:Y:S02]  /*03c0*/  UISETP.GE.U32.AND UP0, UPT, UR7, 0x8, UPT ;  /* 0x000000080700788c */ /* 0x000fe4000bf06070 */
[----:B------:R-:W-:-:S04]  /*03d0*/  ULOP3.LUT UR8, UR9, 0x7, URZ, 0xc0, !UPT ;  /* 0x0000000709087892 */ /* 0x000fc8000f8ec0ff */
[----:B------:R-:W-:-:S03]  /*03e0*/  UISETP.NE.AND UP1, UPT, UR8, URZ, UPT ;  /* 0x000000ff0800728c */ /* 0x000fc6000bf25270 */
[----:B------:R-:W-:Y:S08]  /*03f0*/  BRA.U !UP0, `(.L_x_3) ;  /* 0x0000000108307547 */ /* 0x000ff0000b800000 */
[----:B------:R-:W-:Y:S02]  /*0400*/  ULEA UR6, UR4, UR5, 0x2 ;  /* 0x0000000504067291 */ /* 0x000fe4000f8e10ff */
[----:B------:R-:W-:-:S07]  /*0410*/  UIADD3 UR4, UPT, UPT, UR4, 0x8, URZ ;  /* 0x0000000804047890 */ /* 0x000fce000fffe0ff */
[----:B------:R-:W1:Y:S04]  /*0420*/  LDS.128 R8, [UR6] ;  /* 0x00000006ff087984 */ /* 0x000e680008000c00 */
[----:B0-----:R-:W0:Y:S01]  /*0430*/  LDS.128 R4, [UR6+0x10] ;  /* 0x00001006ff047984 */ /* 0x001e220008000c00 */
[----:B-1----:R-:W-:-:S04]  /*0440*/  FADD R8, R19, R8 ;  /* 0x0000000813087221 */ /* 0x002fc80000000000 */
[----:B------:R-:W-:-:S04]  /*0450*/  FADD R9, R8, R9 ;  /* 0x0000000908097221 */ /* 0x000fc80000000000 */
[----:B------:R-:W-:-:S04]  /*0460*/  FADD R10, R9, R10 ;  /* 0x0000000a090a7221 */ /* 0x000fc80000000000 */
[----:B------:R-:W-:-:S04]  /*0470*/  FADD R11, R10, R11 ;  /* 0x0000000b0a0b7221 */ /* 0x000fc80000000000 */
[----:B0-----:R-:W-:-:S04]  /*0480*/  FADD R4, R11, R4 ;  /* 0x000000040b047221 */ /* 0x001fc80000000000 */
[----:B------:R-:W-:-:S04]  /*0490*/  FADD R5, R4, R5 ;  /* 0x0000000504057221 */ /* 0x000fc80000000000 */
[----:B------:R-:W-:-:S04]  /*04a0*/  FADD R6, R5, R6 ;  /* 0x0000000605067221 */ /* 0x000fc80000000000 */
[----:B------:R-:W-:-:S07]  /*04b0*/  FADD R19, R6, R7 ;  /* 0x0000000706137221 */ /* 0x000fce0000000000 */
.L_x_3:
[----:B------:R-:W-:Y:S05]  /*04c0*/  BRA.U !UP1, `(.L_x_2) ;  /* 0x0000000109507547 */ /* 0x000fea000b800000 */
[----:B------:R-:W-:Y:S02]  /*04d0*/  UISETP.GE.U32.AND UP0, UPT, UR8, 0x4, UPT ;  /* 0x000000040800788c */ /* 0x000fe4000bf06070 */
[----:B------:R-:W-:-:S04]  /*04e0*/  ULOP3.LUT UR6, UR9, 0x3, URZ, 0xc0, !UPT ;  /* 0x0000000309067892 */ /* 0x000fc8000f8ec0ff */
[----:B------:R-:W-:-:S03]  /*04f0*/  UISETP.NE.AND UP1, UPT, UR6, URZ, UPT ;  /* 0x000000ff0600728c */ /* 0x000fc6000bf25270 */
[----:B------:R-:W-:Y:S08]  /*0500*/  BRA.U !UP0, `(.L_x_4) ;  /* 0x00000001081c7547 */ /* 0x000ff0000b800000 */
[----:B------:R-:W-:Y:S02]  /*0510*/  ULEA UR7, UR4, UR5, 0x2 ;  /* 0x0000000504077291 */ /* 0x000fe4000f8e10ff */
[----:B------:R-:W-:-:S07]  /*0520*/  UIADD3 UR4, UPT, UPT, UR4, 0x4, URZ ;  /* 0x0000000404047890 */ /* 0x000fce000fffe0ff */
[----:B0-----:R-:W0:Y:S02]  /*0530*/  LDS.128 R4, [UR7] ;  /* 0x00000007ff047984 */ /* 0x001e240008000c00 */
[----:B0-----:R-:W-:-:S04]  /*0540*/  FADD R4, R19, R4 ;  /* 0x0000000413047221 */ /* 0x001fc80000000000 */
[----:B------:R-:W-:-:S04]  /*0550*/  FADD R5, R4, R5 ;  /* 0x0000000504057221 */ /* 0x000fc80000000000 */
[----:B------:R-:W-:-:S04]  /*0560*/  FADD R6, R5, R6 ;  /* 0x0000000605067221 */ /* 0x000fc80000000000 */
[----:B------:R-:W-:-:S07]  /*0570*/  FADD R19, R6, R7 ;  /* 0x0000000706137221 */ /* 0x000fce0000000000 */
.L_x_4:
[----:B------:R-:W-:Y:S05]  /*0580*/  BRA.U !UP1, `(.L_x_2) ;  /* 0x0000000109207547 */ /* 0x000fea000b800000 */
[----:B------:R-:W-:Y:S02]  /*0590*/  ULEA UR4, UR4, UR5, 0x2 ;  /* 0x0000000504047291 */ /* 0x000fe4000f8e10ff */
[----:B------:R-:W-:-:S12]  /*05a0*/  UIADD3 UR6, UPT, UPT, -UR6, URZ, URZ ;  /* 0x000000ff06067290 */ /* 0x000fd8000fffe1ff */
.L_x_5:
[----:B------:R-:W1:Y:S01]  /*05b0*/  LDS R2, [UR4] ;  /* 0x00000004ff027984 */ /* 0x000e620008000800 */
[----:B------:R-:W-:Y:S02]  /*05c0*/  UIADD3 UR6, UPT, UPT, UR6, 0x1, URZ ;  /* 0x0000000106067890 */ /* 0x000fe4000fffe0ff */
[----:B------:R-:W-:Y:S02]  /*05d0*/  UIADD3 UR4, UPT, UPT, UR4, 0x4, URZ ;  /* 0x0000000404047890 */ /* 0x000fe4000fffe0ff */
[----:B------:R-:W-:Y:S01]  /*05e0*/  UISETP.NE.AND UP0, UPT, UR6, URZ, UPT ;  /* 0x000000ff0600728c */ /* 0x000fe2000bf05270 */
[----:B-1----:R-:W-:-:S08]  /*05f0*/  FADD R19, R2, R19 ;  /* 0x0000001302137221 */ /* 0x002fd00000000000 */
[----:B------:R-:W-:Y:S05]  /*0600*/  BRA.U UP0, `(.L_x_5) ;  /* 0xfffffffd00e87547 */ /* 0x000fea000b83ffff */
.L_x_2:
[----:B------:R-:W1:Y:S02]  /*0610*/  LDC.64 R2, c[0x0][0x390] ;  /* 0x0000e400ff027b82 */ /* 0x000e640000000a00 */
[----:B-1----:R-:W-:-:S05]  /*0620*/  IMAD.WIDE.U32 R2, R0, 0x4, R2 ;  /* 0x0000000400027825 */ /* 0x002fca00078e0002 */
[----:B------:R-:W-:Y:S01]  /*0630*/  STG.E desc[UR10][R2.64], R19 ;  /* 0x0000001302007986 */ /* 0x000fe2000c10190a */
[----:B------:R-:W-:Y:S05]  /*0640*/  EXIT ;  /* 0x000000000000794d */ /* 0x000fea0003800000 */
.L_x_6:
[----:B------:R-:W-:-:S00]  /*0650*/  BRA `(.L_x_6) ;  /* 0xfffffffc00fc7947 */ /* 0x000fc0000383ffff */
[----:B------:R-:W-:-:S00]  /*0660*/  NOP ;  /* 0x0000000000007918 */ /* 0x000fc00000000000 */
        /* <DEDUP_REMOVED lines=9> */
.L_x_7:


//--------------------- .nv.shared._Z3dotPfS_S_i  --------------------------
	.section	.nv.shared._Z3dotPfS_S_i,"aw",@nobits
	.sectionflags	@""
	.align	4
.nv.shared._Z3dotPfS_S_i:
	.zero		5120


//--------------------- .nv.shared.reserved.0     --------------------------
	.section	.nv.shared.reserved.0,"aw",@nobits
	.weak		__nv_reservedSMEM_offset_0_alias
	.size		__nv_reservedSMEM_offset_0_alias, 0, 64
	.other		__nv_reservedSMEM_offset_0_alias,@"STO_CUDA_RESERVED_SHARED STV_DEFAULT"
__nv_reservedSMEM_offset_0_alias:
	.zero		0
	.zero		64


//--------------------- .nv.constant0._Z3dotPfS_S_i --------------------------
	.section	.nv.constant0._Z3dotPfS_S_i,"a",@progbits
	.sectionflags	@""
	.align	4
.nv.constant0._Z3dotPfS_S_i:
	.zero		924


//--------------------- SYMBOLS --------------------------

	.type		.nv.reservedSmem.offset0,@object
	.size		.nv.reservedSmem.offset0,0x4
	.type		.nv.reservedSmem.cap,@object
	.size		.nv.reservedSmem.cap,0x4
